	.headerflags	@"EF_CUDA_TEXMODE_UNIFIED EF_CUDA_64BIT_ADDRESS EF_CUDA_ACCELERATORS EF_CUDA_SM90 EF_CUDA_VIRTUAL_SM(EF_CUDA_SM90)"
	.elftype	@"ET_EXEC"


//--------------------- .nv.info                  --------------------------
	.section	.nv.info,"",@"SHT_CUDA_INFO"
	.align	4


	//----- nvinfo : EIATTR_REGCOUNT
	.align		4
        /*0000*/ 	.byte	0x04, 0x2f
        /*0002*/ 	.short	(.L_3 - .L_2)
	.align		4
.L_2:
        /*0004*/ 	.word	index@(triton_poi_fused__native_batch_norm_legit_no_training_cat_relu_6)
        /*0008*/ 	.word	0x00000016


	//----- nvinfo : EIATTR_MIN_STACK_SIZE
	.align		4
.L_3:
        /*000c*/ 	.byte	0x04, 0x12
        /*000e*/ 	.short	(.L_5 - .L_4)
	.align		4
.L_4:
        /*0010*/ 	.word	index@(triton_poi_fused__native_batch_norm_legit_no_training_cat_relu_6)
        /*0014*/ 	.word	0x00000000


	//----- nvinfo : EIATTR_FRAME_SIZE
	.align		4
.L_5:
        /*0018*/ 	.byte	0x04, 0x11
        /*001a*/ 	.short	(.L_7 - .L_6)
	.align		4
.L_6:
        /*001c*/ 	.word	index@(triton_poi_fused__native_batch_norm_legit_no_training_cat_relu_6)
        /*0020*/ 	.word	0x00000000


	//----- nvinfo : EIATTR_MIN_STACK_SIZE
	.align		4
.L_7:
        /*0024*/ 	.byte	0x04, 0x12
        /*0026*/ 	.short	(.L_9 - .L_8)
	.align		4
.L_8:
        /*0028*/ 	.word	index@(triton_poi_fused__native_batch_norm_legit_no_training_cat_relu_6)
        /*002c*/ 	.word	0x00000000
.L_9:


//--------------------- .nv.info.triton_poi_fused__native_batch_norm_legit_no_training_cat_relu_6 --------------------------
	.section	.nv.info.triton_poi_fused__native_batch_norm_legit_no_training_cat_relu_6,"",@"SHT_CUDA_INFO"
	.sectionflags	@""
	.align	4


	//----- nvinfo : EIATTR_CUDA_API_VERSION
	.align		4
        /*0000*/ 	.byte	0x04, 0x37
        /*0002*/ 	.short	(.L_11 - .L_10)
.L_10:
        /*0004*/ 	.word	0x0000007c


	//----- nvinfo : EIATTR_KPARAM_INFO
	.align		4
.L_11:
        /*0008*/ 	.byte	0x04, 0x17
        /*000a*/ 	.short	(.L_13 - .L_12)
.L_12:
        /*000c*/ 	.word	0x00000000
        /*0010*/ 	.short	0x0008
        /*0012*/ 	.short	0x0040
        /*0014*/ 	.byte	0x00, 0xf0, 0x11, 0x00


	//----- nvinfo : EIATTR_KPARAM_INFO
	.align		4
.L_13:
        /*0018*/ 	.byte	0x04, 0x17
        /*001a*/ 	.short	(.L_15 - .L_14)
.L_14:
        /*001c*/ 	.word	0x00000000
        /*0020*/ 	.short	0x0007
        /*0022*/ 	.short	0x0038
        /*0024*/ 	.byte	0x00, 0xf4, 0x21, 0x00


	//----- nvinfo : EIATTR_KPARAM_INFO
	.align		4
.L_15:
        /*0028*/ 	.byte	0x04, 0x17
        /*002a*/ 	.short	(.L_17 - .L_16)
.L_16:
        /*002c*/ 	.word	0x00000000
        /*0030*/ 	.short	0x0006
        /*0032*/ 	.short	0x0030
        /*0034*/ 	.byte	0x00, 0xf4, 0x21, 0x00


	//----- nvinfo : EIATTR_KPARAM_INFO
	.align		4
.L_17:
        /*0038*/ 	.byte	0x04, 0x17
        /*003a*/ 	.short	(.L_19 - .L_18)
.L_18:
        /*003c*/ 	.word	0x00000000
        /*0040*/ 	.short	0x0005
        /*0042*/ 	.short	0x0028
        /*0044*/ 	.byte	0x00, 0xf4, 0x21, 0x00


	//----- nvinfo : EIATTR_KPARAM_INFO
	.align		4
.L_19:
        /*0048*/ 	.byte	0x04, 0x17
        /*004a*/ 	.short	(.L_21 - .L_20)
.L_20:
        /*004c*/ 	.word	0x00000000
        /*0050*/ 	.short	0x0004
        /*0052*/ 	.short	0x0020
        /*0054*/ 	.byte	0x00, 0xf4, 0x21, 0x00


	//----- nvinfo : EIATTR_KPARAM_INFO
	.align		4
.L_21:
        /*0058*/ 	.byte	0x04, 0x17
        /*005a*/ 	.short	(.L_23 - .L_22)
.L_22:
        /*005c*/ 	.word	0x00000000
        /*0060*/ 	.short	0x0003
        /*0062*/ 	.short	0x0018
        /*0064*/ 	.byte	0x00, 0xf4, 0x21, 0x00


	//----- nvinfo : EIATTR_KPARAM_INFO
	.align		4
.L_23:
        /*0068*/ 	.byte	0x04, 0x17
        /*006a*/ 	.short	(.L_25 - .L_24)
.L_24:
        /*006c*/ 	.word	0x00000000
        /*0070*/ 	.short	0x0002
        /*0072*/ 	.short	0x0010
        /*0074*/ 	.byte	0x00, 0xf4, 0x21, 0x00


	//----- nvinfo : EIATTR_KPARAM_INFO
	.align		4
.L_25:
        /*0078*/ 	.byte	0x04, 0x17
        /*007a*/ 	.short	(.L_27 - .L_26)
.L_26:
        /*007c*/ 	.word	0x00000000
        /*0080*/ 	.short	0x0001
        /*0082*/ 	.short	0x0008
        /*0084*/ 	.byte	0x00, 0xf4, 0x21, 0x00


	//----- nvinfo : EIATTR_KPARAM_INFO
	.align		4
.L_27:
        /*0088*/ 	.byte	0x04, 0x17
        /*008a*/ 	.short	(.L_29 - .L_28)
.L_28:
        /*008c*/ 	.word	0x00000000
        /*0090*/ 	.short	0x0000
        /*0092*/ 	.short	0x0000
        /*0094*/ 	.byte	0x00, 0xf4, 0x21, 0x00


	//----- nvinfo : EIATTR_SPARSE_MMA_MASK
	.align		4
.L_29:
        /*0098*/ 	.byte	0x03, 0x50
        /*009a*/ 	.short	0x0000


	//----- nvinfo : EIATTR_MAXREG_COUNT
	.align		4
        /*009c*/ 	.byte	0x03, 0x1b
        /*009e*/ 	.short	0x00ff


	//----- nvinfo : EIATTR_EXIT_INSTR_OFFSETS
	.align		4
        /*00a0*/ 	.byte	0x04, 0x1c
        /*00a2*/ 	.short	(.L_31 - .L_30)


	//   ....[0]....
.L_30:
        /*00a4*/ 	.word	0x00000540


	//----- nvinfo : EIATTR_REQNTID
	.align		4
.L_31:
        /*00a8*/ 	.byte	0x04, 0x10
        /*00aa*/ 	.short	(.L_33 - .L_32)
.L_32:
        /*00ac*/ 	.word	0x00000100
        /*00b0*/ 	.word	0x00000001
        /*00b4*/ 	.word	0x00000001


	//----- nvinfo : EIATTR_CBANK_PARAM_SIZE
	.align		4
.L_33:
        /*00b8*/ 	.byte	0x03, 0x19
        /*00ba*/ 	.short	0x0044


	//----- nvinfo : EIATTR_PARAM_CBANK
	.align		4
        /*00bc*/ 	.byte	0x04, 0x0a
        /*00be*/ 	.short	(.L_35 - .L_34)
	.align		4
.L_34:
        /*00c0*/ 	.word	index@(.nv.constant0.triton_poi_fused__native_batch_norm_legit_no_training_cat_relu_6)
        /*00c4*/ 	.short	0x0210
        /*00c6*/ 	.short	0x0044


	//----- nvinfo : EIATTR_SW_WAR
	.align		4
.L_35:
        /*00c8*/ 	.byte	0x04, 0x36
        /*00ca*/ 	.short	(.L_37 - .L_36)
.L_36:
        /*00cc*/ 	.word	0x00000008
.L_37:


//--------------------- .nv.callgraph             --------------------------
	.section	.nv.callgraph,"",@"SHT_CUDA_CALLGRAPH"
	.align	4
	.sectionentsize	8
	.align		4
        /*0000*/ 	.word	0x00000000
	.align		4
        /*0004*/ 	.word	0xffffffff
	.align		4
        /*0008*/ 	.word	0x00000000
	.align		4
        /*000c*/ 	.word	0xfffffffe
	.align		4
        /*0010*/ 	.word	0x00000000
	.align		4
        /*0014*/ 	.word	0xfffffffd
	.align		4
        /*0018*/ 	.word	0x00000000
	.align		4
        /*001c*/ 	.word	0xfffffffc


//--------------------- .nv.constant4             --------------------------
	.section	.nv.constant4,"a",@progbits
	.align	8
	.align		8
.nv.constant4:
        /*0000*/ 	.dword	_$_str
	.align		8
        /*0008*/ 	.dword	_$_str_$_2


//--------------------- .text.triton_poi_fused__native_batch_norm_legit_no_training_cat_relu_6 --------------------------
	.section	.text.triton_poi_fused__native_batch_norm_legit_no_training_cat_relu_6,"ax",@progbits
	.align	128
        .global         triton_poi_fused__native_batch_norm_legit_no_training_cat_relu_6
        .type           triton_poi_fused__native_batch_norm_legit_no_training_cat_relu_6,@function
        .size           triton_poi_fused__native_batch_norm_legit_no_training_cat_relu_6,(.L_x_1 - triton_poi_fused__native_batch_norm_legit_no_training_cat_relu_6)
        .other          triton_poi_fused__native_batch_norm_legit_no_training_cat_relu_6,@"STO_CUDA_ENTRY STV_DEFAULT"
triton_poi_fused__native_batch_norm_legit_no_training_cat_relu_6:
.text.triton_poi_fused__native_batch_norm_legit_no_training_cat_relu_6:
[----:B------:R-:W-:Y:S01]  /*0000*/  LDC R1, c[0x0][0x28] ;  /* 0x00000a00ff017b82 */ /* 0x000fe20000000800 */
[----:B------:R-:W1:Y:S07]  /*0010*/  S2R R0, SR_TID.X ;  /* 0x0000000000007919 */ /* 0x000e6e0000002100 */
[----:B------:R-:W2:Y:S01]  /*0020*/  LDC.64 R4, c[0x0][0x228] ;  /* 0x00008a00ff047b82 */ /* 0x000ea20000000a00 */
[----:B------:R-:W-:Y:S01]  /*0030*/  ULDC.64 UR4, c[0x0][0x208] ;  /* 0x0000820000047ab9 */ /* 0x000fe20000000a00 */
[----:B------:R-:W-:Y:S01]  /*0040*/  ULDC.64 UR6, c[0x0][0x218] ;  /* 0x0000860000067ab9 */ /* 0x000fe20000000a00 */
[----:B------:R-:W3:Y:S01]  /*0050*/  S2R R3, SR_CTAID.X ;  /* 0x0000000000037919 */ /* 0x000ee20000002500 */
[----:B-1----:R-:W-:-:S05]  /*0060*/  IMAD.SHL.U32 R0, R0, 0x2, RZ ;  /* 0x0000000200007824 */ /* 0x002fca00078e00ff */
[----:B------:R-:W-:-:S05]  /*0070*/  LOP3.LUT R0, R0, 0x1fe, RZ, 0xc0, !PT ;  /* 0x000001fe00007812 */ /* 0x000fca00078ec0ff */
[----:B---3--:R-:W-:-:S05]  /*0080*/  IMAD R0, R3, 0x200, R0 ;  /* 0x0000020003007824 */ /* 0x008fca00078e0200 */
[----:B------:R-:W-:-:S04]  /*0090*/  SHF.R.S32.HI R3, RZ, 0x1f, R0 ;  /* 0x0000001fff037819 */ /* 0x000fc80000011400 */
[----:B------:R-:W-:-:S04]  /*00a0*/  LEA.HI R8, R3, R0, RZ, 0xf ;  /* 0x0000000003087211 */ /* 0x000fc800078f78ff */
[----:B------:R-:W-:-:S05]  /*00b0*/  SHF.R.S32.HI R6, RZ, 0xf, R8 ;  /* 0x0000000fff067819 */ /* 0x000fca0000011408 */
[----:B------:R-:W-:-:S05]  /*00c0*/  IMAD.HI R2, R6, 0x2e8ba2e9, RZ ;  /* 0x2e8ba2e906027827 */ /* 0x000fca00078e02ff */
[----:B------:R-:W-:-:S04]  /*00d0*/  SHF.R.U32.HI R3, RZ, 0x1f, R2 ;  /* 0x0000001fff037819 */ /* 0x000fc80000011602 */
[----:B------:R-:W-:-:S05]  /*00e0*/  LEA.HI.SX32 R3, R2, R3, 0x1c ;  /* 0x0000000302037211 */ /* 0x000fca00078fe2ff */
[----:B------:R-:W-:Y:S02]  /*00f0*/  IMAD R6, R3, -0x58, R6 ;  /* 0xffffffa803067824 */ /* 0x000fe400078e0206 */
[----:B------:R-:W-:Y:S01]  /*0100*/  IMAD.HI R9, R0, 0x2e8ba2e9, RZ ;  /* 0x2e8ba2e900097827 */ /* 0x000fe200078e02ff */
[----:B------:R-:W1:Y:S03]  /*0110*/  LDC.64 R2, c[0x0][0x210] ;  /* 0x00008400ff027b82 */ /* 0x000e660000000a00 */
[----:B--2---:R-:W-:-:S05]  /*0120*/  IMAD.WIDE R4, R6, 0x4, R4 ;  /* 0x0000000406047825 */ /* 0x004fca00078e0204 */
[----:B------:R2:W3:Y:S01]  /*0130*/  LDG.E.EL R7, desc[UR4][R4.64] ;  /* 0x0000000404077981 */ /* 0x0004e2000c2e1900 */
[----:B------:R-:W-:Y:S01]  /*0140*/  SHF.R.U32.HI R10, RZ, 0x1f, R9 ;  /* 0x0000001fff0a7819 */ /* 0x000fe20000011609 */
[C---:B------:R-:W-:Y:S01]  /*0150*/  IMAD.SHL.U32 R13, R6.reuse, 0x8000, RZ ;  /* 0x00008000060d7824 */ /* 0x040fe200078e00ff */
[----:B------:R-:W-:Y:S02]  /*0160*/  ISETP.GT.AND P0, PT, R6, 0x4b, PT ;  /* 0x0000004b0600780c */ /* 0x000fe40003f04270 */
[----:B------:R-:W-:Y:S02]  /*0170*/  LEA.HI.SX32 R11, R9, R10, 0xd ;  /* 0x0000000a090b7211 */ /* 0x000fe400078f6aff */
[----:B------:R-:W-:Y:S02]  /*0180*/  LOP3.LUT R9, R8, 0xffff8000, RZ, 0xc0, !PT ;  /* 0xffff800008097812 */ /* 0x000fe400078ec0ff */
[----:B------:R-:W-:Y:S01]  /*0190*/  ISETP.GE.AND P1, PT, R6, 0x4c, PT ;  /* 0x0000004c0600780c */ /* 0x000fe20003f26270 */
[----:B------:R-:W-:-:S02]  /*01a0*/  IMAD R8, R11, -0x2c0000, R0 ;  /* 0xffd400000b087824 */ /* 0x000fc400078e0200 */
[C---:B------:R-:W-:Y:S02]  /*01b0*/  IMAD R12, R11.reuse, 0x60000, RZ ;  /* 0x000600000b0c7824 */ /* 0x040fe400078e02ff */
[----:B------:R-:W-:Y:S02]  /*01c0*/  IMAD.IADD R10, R0, 0x1, -R9 ;  /* 0x00000001000a7824 */ /* 0x000fe400078e0a09 */
[----:B------:R-:W-:Y:S01]  /*01d0*/  IMAD R17, R11, 0x260000, R8 ;  /* 0x002600000b117824 */ /* 0x000fe200078e0208 */
[--C-:B--2---:R-:W-:Y:S01]  /*01e0*/  SHF.R.S32.HI R4, RZ, 0x1f, R12.reuse ;  /* 0x0000001fff047819 */ /* 0x104fe2000001140c */
[----:B------:R-:W2:Y:S01]  /*01f0*/  LDC.64 R8, c[0x0][0x220] ;  /* 0x00008800ff087b82 */ /* 0x000ea20000000a00 */
[----:B------:R-:W-:Y:S01]  /*0200*/  IADD3 R14, P2, P3, R13, R10, R12 ;  /* 0x0000000a0d0e7210 */ /* 0x000fe20007b5e00c */
[----:B-1----:R-:W-:Y:S01]  /*0210*/  IMAD.WIDE R16, R17, 0x4, R2 ;  /* 0x0000000411107825 */ /* 0x002fe200078e0202 */
[----:B------:R-:W-:Y:S02]  /*0220*/  SHF.R.S32.HI R10, RZ, 0x1f, R10 ;  /* 0x0000001fff0a7819 */ /* 0x000fe4000001140a */
[----:B------:R-:W-:-:S04]  /*0230*/  SHF.R.S32.HI R13, RZ, 0x1f, R13 ;  /* 0x0000001fff0d7819 */ /* 0x000fc8000001140d */
[----:B------:R-:W-:Y:S02]  /*0240*/  IADD3.X R15, R13, R10, R4, P2, P3 ;  /* 0x0000000a0d0f7210 */ /* 0x000fe400017e6404 */
[----:B------:R-:W-:Y:S01]  /*0250*/  CS2R R4, SRZ ;  /* 0x0000000000047805 */ /* 0x000fe2000001ff00 */
[----:B------:R-:W1:Y:S01]  /*0260*/  LDC.64 R12, c[0x0][0x230] ;  /* 0x00008c00ff0c7b82 */ /* 0x000e620000000a00 */
[----:B------:R-:W-:-:S04]  /*0270*/  LEA R18, P2, R14, UR6, 0x2 ;  /* 0x000000060e127c11 */ /* 0x000fc8000f8410ff */
[----:B------:R-:W-:Y:S01]  /*0280*/  LEA.HI.X R3, R14, UR7, R15, 0x2, P2 ;  /* 0x000000070e037c11 */ /* 0x000fe200090f140f */
[----:B------:R3:W4:Y:S01]  /*0290*/  @!P1 LDG.E.64 R4, desc[UR4][R16.64] ;  /* 0x0000000410049981 */ /* 0x000722000c1e1b00 */
[----:B------:R-:W-:Y:S01]  /*02a0*/  @P0 IADD3 R18, P2, R18, -0x1000000, RZ ;  /* 0xff00000012120810 */ /* 0x000fe20007f5e0ff */
[----:B------:R-:W5:Y:S03]  /*02b0*/  LDC.64 R10, c[0x0][0x238] ;  /* 0x00008e00ff0a7b82 */ /* 0x000f660000000a00 */
[----:B------:R-:W-:Y:S02]  /*02c0*/  @P0 IADD3.X R19, R3, -0x1, RZ, P2, !PT ;  /* 0xffffffff03130810 */ /* 0x000fe400017fe4ff */
[----:B------:R-:W-:Y:S01]  /*02d0*/  CS2R R2, SRZ ;  /* 0x0000000000027805 */ /* 0x000fe2000001ff00 */
[----:B--2---:R-:W-:-:S05]  /*02e0*/  IMAD.WIDE R8, R6, 0x4, R8 ;  /* 0x0000000406087825 */ /* 0x004fca00078e0208 */
[----:B------:R-:W2:Y:S04]  /*02f0*/  @P0 LDG.E.64 R2, desc[UR4][R18.64+0x680000] ;  /* 0x6800000412020981 */ /* 0x000ea8000c1e1b00 */
[----:B------:R-:W2:Y:S01]  /*0300*/  LDG.E.EL R8, desc[UR4][R8.64] ;  /* 0x0000000408087981 */ /* 0x000ea2000c2e1900 */
[----:B-1----:R-:W-:-:S06]  /*0310*/  IMAD.WIDE R12, R6, 0x4, R12 ;  /* 0x00000004060c7825 */ /* 0x002fcc00078e020c */
[----:B------:R-:W2:Y:S01]  /*0320*/  LDG.E.EL R12, desc[UR4][R12.64] ;  /* 0x000000040c0c7981 */ /* 0x000ea2000c2e1900 */
[----:B-----5:R-:W-:Y:S02]  /*0330*/  IMAD.WIDE R14, R6, 0x4, R10 ;  /* 0x00000004060e7825 */ /* 0x020fe400078e020a */
[----:B------:R-:W1:Y:S04]  /*0340*/  LDC.64 R10, c[0x0][0x240] ;  /* 0x00009000ff0a7b82 */ /* 0x000e680000000a00 */
[----:B------:R5:W2:Y:S01]  /*0350*/  LDG.E.EL R15, desc[UR4][R14.64] ;  /* 0x000000040e0f7981 */ /* 0x000aa2000c2e1900 */
[----:B------:R-:W-:Y:S02]  /*0360*/  IMAD.MOV.U32 R6, RZ, RZ, 0x3e800000 ;  /* 0x3e800000ff067424 */ /* 0x000fe400078e00ff */
[----:B-1----:R-:W-:-:S04]  /*0370*/  IMAD.WIDE R10, R0, 0x4, R10 ;  /* 0x00000004000a7825 */ /* 0x002fc800078e020a */
[----:B---3--:R-:W-:-:S04]  /*0380*/  FADD R16, R7, 9.9999997473787516356e-06 ;  /* 0x3727c5ac07107421 */ /* 0x008fc80000000000 */
[----:B------:R-:W1:Y:S02]  /*0390*/  MUFU.SQRT R17, R16 ;  /* 0x0000001000117308 */ /* 0x000e640000002000 */
[C---:B-1----:R-:W-:Y:S02]  /*03a0*/  FSETP.GT.AND P2, PT, R17.reuse, 8.50705917302346158658e+37, PT ;  /* 0x7e8000001100780b */ /* 0x042fe40003f44000 */
[----:B------:R-:W-:-:S11]  /*03b0*/  FSETP.GEU.AND P3, PT, R17, 1.175494350822287508e-38, PT ;  /* 0x008000001100780b */ /* 0x000fd60003f6e000 */
[----:B------:R-:W-:-:S04]  /*03c0*/  @P2 FMUL R17, R17, 0.25 ;  /* 0x3e80000011112820 */ /* 0x000fc80000400000 */
[----:B------:R-:W-:-:S06]  /*03d0*/  @!P3 FMUL R17, R17, 16777216 ;  /* 0x4b8000001111b820 */ /* 0x000fcc0000400000 */
[----:B------:R-:W1:Y:S01]  /*03e0*/  MUFU.RCP R17, R17 ;  /* 0x0000001100117308 */ /* 0x000e620000001000 */
[----:B-----5:R-:W-:Y:S02]  /*03f0*/  FSEL R14, R6, 1, P2 ;  /* 0x3f800000060e7808 */ /* 0x020fe40001000000 */
[----:B----4-:R-:W-:Y:S01]  /*0400*/  SEL R4, R4, RZ, !P1 ;  /* 0x000000ff04047207 */ /* 0x010fe20004800000 */
[----:B------:R-:W3:Y:S01]  /*0410*/  LDC.64 R6, c[0x0][0x248] ;  /* 0x00009200ff067b82 */ /* 0x000ee20000000a00 */
[----:B------:R-:W-:Y:S02]  /*0420*/  SEL R5, R5, RZ, !P1 ;  /* 0x000000ff05057207 */ /* 0x000fe40004800000 */
[----:B--2---:R-:W-:Y:S01]  /*0430*/  @P1 SEL R4, R2, RZ, P0 ;  /* 0x000000ff02041207 */ /* 0x004fe20000000000 */
[----:B------:R-:W-:Y:S01]  /*0440*/  @!P3 FMUL R14, R14, 16777216 ;  /* 0x4b8000000e0eb820 */ /* 0x000fe20000400000 */
[----:B------:R-:W-:-:S03]  /*0450*/  @P1 SEL R5, R3, RZ, P0 ;  /* 0x000000ff03051207 */ /* 0x000fc60000000000 */
[C---:B------:R-:W-:Y:S02]  /*0460*/  FADD R2, -R8.reuse, R4 ;  /* 0x0000000408027221 */ /* 0x040fe40000000100 */
[----:B------:R-:W-:Y:S01]  /*0470*/  FADD R8, -R8, R5 ;  /* 0x0000000508087221 */ /* 0x000fe20000000100 */
[----:B-1----:R-:W-:-:S04]  /*0480*/  FMUL R3, R17, R14 ;  /* 0x0000000e11037220 */ /* 0x002fc80000400000 */
[-C--:B------:R-:W-:Y:S01]  /*0490*/  FMUL R2, R2, R3.reuse ;  /* 0x0000000302027220 */ /* 0x080fe20000400000 */
[----:B------:R-:W-:-:S03]  /*04a0*/  FMUL R8, R8, R3 ;  /* 0x0000000308087220 */ /* 0x000fc60000400000 */
[C-C-:B------:R-:W-:Y:S01]  /*04b0*/  FFMA R2, R12.reuse, R2, R15.reuse ;  /* 0x000000020c027223 */ /* 0x140fe2000000000f */
[----:B------:R-:W-:-:S04]  /*04c0*/  FFMA R8, R12, R8, R15 ;  /* 0x000000080c087223 */ /* 0x000fc8000000000f */
[----:B------:R-:W-:Y:S02]  /*04d0*/  FSETP.GEU.AND P0, PT, R2, RZ, PT ;  /* 0x000000ff0200720b */ /* 0x000fe40003f0e000 */
[----:B------:R-:W-:Y:S01]  /*04e0*/  FSETP.GEU.AND P1, PT, R8, RZ, PT ;  /* 0x000000ff0800720b */ /* 0x000fe20003f2e000 */
[----:B---3--:R-:W-:Y:S01]  /*04f0*/  IMAD.WIDE R6, R0, 0x4, R6 ;  /* 0x0000000400067825 */ /* 0x008fe200078e0206 */
[----:B------:R-:W-:Y:S02]  /*0500*/  FSEL R2, R2, RZ, P0 ;  /* 0x000000ff02027208 */ /* 0x000fe40000000000 */
[----:B------:R-:W-:Y:S01]  /*0510*/  FSEL R3, R8, RZ, P1 ;  /* 0x000000ff08037208 */ /* 0x000fe20000800000 */
[----:B------:R-:W-:Y:S04]  /*0520*/  STG.E.64 desc[UR4][R10.64], R4 ;  /* 0x000000040a007986 */ /* 0x000fe8000c101b04 */
[----:B------:R-:W-:Y:S01]  /*0530*/  STG.E.64 desc[UR4][R6.64], R2 ;  /* 0x0000000206007986 */ /* 0x000fe2000c101b04 */
[----:B------:R-:W-:Y:S05]  /*0540*/  EXIT ;  /* 0x000000000000794d */ /* 0x000fea0003800000 */
.L_x_0:
[----:B------:R-:W-:-:S00]  /*0550*/  BRA `(.L_x_0) ;  /* 0xfffffffc00fc7947 */ /* 0x000fc0000383ffff */
[----:B------:R-:W-:-:S00]  /*0560*/  NOP ;  /* 0x0000000000007918 */ /* 0x000fc00000000000 */
        /* <DEDUP_REMOVED lines=9> */
.L_x_1:


//--------------------- .nv.global.init           --------------------------
	.section	.nv.global.init,"aw",@progbits
.nv.global.init:
	.type		_$_str,@object
	.size		_$_str,(_$_str_$_2 - _$_str)
_$_str:
        /*0000*/ 	.byte	0x5f, 0x5f, 0x43, 0x55, 0x44, 0x41, 0x5f, 0x46, 0x54, 0x5a, 0x00
	.type		_$_str_$_2,@object
	.size		_$_str_$_2,(.L_1 - _$_str_$_2)
_$_str_$_2:
        /*000b*/ 	.byte	0x5f, 0x5f, 0x43, 0x55, 0x44, 0x41, 0x5f, 0x50, 0x52, 0x45, 0x43, 0x5f, 0x53, 0x51, 0x52, 0x54
        /*001b*/ 	.byte	0x00
.L_1:


//--------------------- .nv.constant0.triton_poi_fused__native_batch_norm_legit_no_training_cat_relu_6 --------------------------
	.section	.nv.constant0.triton_poi_fused__native_batch_norm_legit_no_training_cat_relu_6,"a",@progbits
	.sectionflags	@""
	.align	4
.nv.constant0.triton_poi_fused__native_batch_norm_legit_no_training_cat_relu_6:
	.zero		596
